.version 2.0 
.target sm_20
.global .u64  srcb;
.global .u64  srcc;
.global .u64  srcd;

.entry main {
   .reg .u64 a, b, c, d;

   ld.global.u64  b, [srcb];
   ld.global.u64  c, [srcc];
   ld.global.u64  d, [srcd];
   mad.lo.u64     a, b, c, d;
   st.u32 [a], 0;
   
   exit;
}


// ===== COMPILED SASS (sm_100) =====

	.target	sm_100

	.elftype	@"ET_EXEC"


//--------------------- .note.nv.tkinfo           --------------------------
	.section	.note.nv.tkinfo,"",@"SHT_NOTE"
	.sectionflags	@"SHF_NOTE_NV_TKINFO"
	.tkinfo
        /*0018*/ 	.word	0x00000002
        /*0030*/ 	.string	""
        /*0030*/ 	.string	"ptxas"
        /*0030*/ 	.string	"Cuda compilation tools, release 13.0, V13.0.88"
        /*0030*/ 	.string	"Build cuda_13.0.r13.0/compiler.36424714_0"
        /*0030*/ 	.string	"-arch sm_100 "



//--------------------- .note.nv.cuinfo           --------------------------
	.section	.note.nv.cuinfo,"",@"SHT_NOTE"
	.sectionflags	@"SHF_NOTE_NV_CUINFO"
        /*0018*/ 	.short	0x0002
        /*001a*/ 	.short	0x0014
        /*001c*/ 	.short	0x0082
	.zero		2


//--------------------- .nv.info                  --------------------------
	.section	.nv.info,"",@"SHT_CUDA_INFO"
	.align	4


	//----- nvinfo : EIATTR_REGCOUNT
	.align		4
        /*0000*/ 	.byte	0x04, 0x2f
        /*0002*/ 	.short	(.L_4 - .L_3)
	.align		4
.L_3:
        /*0004*/ 	.word	index@(main)
        /*0008*/ 	.word	0x0000000e


	//----- nvinfo : EIATTR_FRAME_SIZE
	.align		4
.L_4:
        /*000c*/ 	.byte	0x04, 0x11
        /*000e*/ 	.short	(.L_6 - .L_5)
	.align		4
.L_5:
        /*0010*/ 	.word	index@(main)
        /*0014*/ 	.word	0x00000000


	//----- nvinfo : EIATTR_MIN_STACK_SIZE
	.align		4
.L_6:
        /*0018*/ 	.byte	0x04, 0x12
        /*001a*/ 	.short	(.L_8 - .L_7)
	.align		4
.L_7:
        /*001c*/ 	.word	index@(main)
        /*0020*/ 	.word	0x00000000
.L_8:


//--------------------- .nv.compat                --------------------------
	.section	.nv.compat,"",@"SHT_CUDA_COMPAT_INFO"
	.align	4
        /*0000*/ 	.byte	0x02, 0x09, 0x00, 0x00, 0x02, 0x02, 0x01, 0x00, 0x02, 0x05, 0x05, 0x00, 0x03, 0x07, 0x01, 0x01
        /*0010*/ 	.byte	0x02, 0x03, 0x00, 0x00, 0x02, 0x06, 0x01, 0x00, 0x04, 0x0b, 0x08, 0x00, 0x09, 0x00, 0x00, 0x00
        /*0020*/ 	.byte	0x00, 0x00, 0x00, 0x00


//--------------------- .nv.info.main             --------------------------
	.section	.nv.info.main,"",@"SHT_CUDA_INFO"
	.sectionflags	@""
	.align	4


	//----- nvinfo : EIATTR_CUDA_API_VERSION
	.align		4
        /*0000*/ 	.byte	0x04, 0x37
        /*0002*/ 	.short	(.L_10 - .L_9)
.L_9:
        /*0004*/ 	.word	0x00000082


	//----- nvinfo : EIATTR_SPARSE_MMA_MASK
	.align		4
.L_10:
        /*0008*/ 	.byte	0x03, 0x50
        /*000a*/ 	.short	0x0000


	//----- nvinfo : EIATTR_MAXREG_COUNT
	.align		4
        /*000c*/ 	.byte	0x03, 0x1b
        /*000e*/ 	.short	0x00ff


	//----- nvinfo : EIATTR_MERCURY_ISA_VERSION
	.align		4
        /*0010*/ 	.byte	0x03, 0x5f
        /*0012*/ 	.short	0x0101


	//----- nvinfo : EIATTR_VRC_CTA_INIT_COUNT
	.align		4
        /*0014*/ 	.byte	0x02, 0x4a
	.zero		1
	.zero		1


	//----- nvinfo : EIATTR_EXIT_INSTR_OFFSETS
	.align		4
        /*0018*/ 	.byte	0x04, 0x1c
        /*001a*/ 	.short	(.L_12 - .L_11)


	//   ....[0]....
.L_11:
        /*001c*/ 	.word	0x000000d0


	//----- nvinfo : EIATTR_SW_WAR
	.align		4
.L_12:
        /*0020*/ 	.byte	0x04, 0x36
        /*0022*/ 	.short	(.L_14 - .L_13)
.L_13:
        /*0024*/ 	.word	0x00000008
.L_14:


//--------------------- .nv.callgraph             --------------------------
	.section	.nv.callgraph,"",@"SHT_CUDA_CALLGRAPH"
	.align	4
	.sectionentsize	8
	.align		4
        /*0000*/ 	.word	0x00000000
	.align		4
        /*0004*/ 	.word	0xffffffff
	.align		4
        /*0008*/ 	.word	0x00000000
	.align		4
        /*000c*/ 	.word	0xfffffffe
	.align		4
        /*0010*/ 	.word	0x00000000
	.align		4
        /*0014*/ 	.word	0xfffffffd
	.align		4
        /*0018*/ 	.word	0x00000000
	.align		4
        /*001c*/ 	.word	0xfffffffc


//--------------------- .nv.constant4             --------------------------
	.section	.nv.constant4,"a",@progbits
	.align	8
	.align		8
.nv.constant4:
        /*0000*/ 	.dword	srcb
	.align		8
        /*0008*/ 	.dword	srcc
	.align		8
        /*0010*/ 	.dword	srcd


//--------------------- .text.main                --------------------------
	.section	.text.main,"ax",@progbits
	.align	128
.text.main:
        .type           main,@function
        .size           main,(.L_x_1 - main)
        .other          main,@"STO_CUDA_ENTRY STV_DEFAULT"
main:
[----:B------:R-:W-:Y:S08]  /*0000*/  LDC R1, c[0x0][0x37c] ;  /* 0x0000df00ff017b82 */ /* 0x000ff00000000800 */
[----:B------:R-:W0:Y:S01]  /*0010*/  LDC.64 R2, c[0x4][RZ] ;  /* 0x01000000ff027b82 */ /* 0x000e220000000a00 */
[----:B------:R-:W0:Y:S07]  /*0020*/  LDCU.64 UR4, c[0x0][0x358] ;  /* 0x00006b00ff0477ac */ /* 0x000e2e0008000a00 */
[----:B------:R-:W1:Y:S08]  /*0030*/  LDC.64 R4, c[0x4][0x8] ;  /* 0x01000200ff047b82 */ /* 0x000e700000000a00 */
[----:B------:R-:W2:Y:S01]  /*0040*/  LDC.64 R6, c[0x4][0x10] ;  /* 0x01000400ff067b82 */ /* 0x000ea20000000a00 */
[----:B0-----:R-:W3:Y:S04]  /*0050*/  LDG.E.64 R2, desc[UR4][R2.64] ;  /* 0x0000000402027981 */ /* 0x001ee8000c1e1b00 */
[----:B-1----:R-:W3:Y:S04]  /*0060*/  LDG.E.64 R4, desc[UR4][R4.64] ;  /* 0x0000000404047981 */ /* 0x002ee8000c1e1b00 */
[----:B--2---:R-:W2:Y:S01]  /*0070*/  LDG.E.64 R6, desc[UR4][R6.64] ;  /* 0x0000000406067981 */ /* 0x004ea2000c1e1b00 */
[----:B---3--:R-:W-:-:S04]  /*0080*/  IMAD R11, R3, R4, RZ ;  /* 0x00000004030b7224 */ /* 0x008fc800078e02ff */
[C---:B------:R-:W-:Y:S02]  /*0090*/  IMAD R11, R2.reuse, R5, R11 ;  /* 0x00000005020b7224 */ /* 0x040fe400078e020b */
[----:B--2---:R-:W-:-:S05]  /*00a0*/  IMAD.WIDE.U32 R8, R2, R4, R6 ;  /* 0x0000000402087225 */ /* 0x004fca00078e0006 */
[----:B------:R-:W-:-:S05]  /*00b0*/  IADD3 R9, PT, PT, R9, R11, RZ ;  /* 0x0000000b09097210 */ /* 0x000fca0007ffe0ff */
[----:B------:R-:W-:Y:S01]  /*00c0*/  ST.E desc[UR4][R8.64], RZ ;  /* 0x000000ff08007985 */ /* 0x000fe2000c101904 */
[----:B------:R-:W-:Y:S05]  /*00d0*/  EXIT ;  /* 0x000000000000794d */ /* 0x000fea0003800000 */
.L_x_0:
[----:B------:R-:W-:-:S00]  /*00e0*/  BRA `(.L_x_0) ;  /* 0xfffffffc00fc7947 */ /* 0x000fc0000383ffff */
[----:B------:R-:W-:-:S00]  /*00f0*/  NOP ;  /* 0x0000000000007918 */ /* 0x000fc00000000000 */
        /* <DEDUP_REMOVED lines=8> */
.L_x_1:


//--------------------- .nv.shared.reserved.0     --------------------------
	.section	.nv.shared.reserved.0,"aw",@nobits
	.weak		__nv_reservedSMEM_offset_0_alias
	.size		__nv_reservedSMEM_offset_0_alias, 0, 64
	.other		__nv_reservedSMEM_offset_0_alias,@"STO_CUDA_RESERVED_SHARED STV_DEFAULT"
__nv_reservedSMEM_offset_0_alias:
	.zero		0
	.zero		64


//--------------------- .nv.global                --------------------------
	.section	.nv.global,"aw",@nobits
	.align	8
.nv.global:
	.type		srcd,@object
	.size		srcd,(srcb - srcd)
srcd:
	.zero		8
	.type		srcb,@object
	.size		srcb,(srcc - srcb)
srcb:
	.zero		8
	.type		srcc,@object
	.size		srcc,(.L_1 - srcc)
srcc:
	.zero		8
.L_1:


//--------------------- .nv.constant0.main        --------------------------
	.section	.nv.constant0.main,"a",@progbits
	.sectionflags	@""
	.align	4
.nv.constant0.main:
	.zero		896


//--------------------- SYMBOLS --------------------------

	.type		.nv.reservedSmem.offset0,@object
	.size		.nv.reservedSmem.offset0,0x4
